//
// Generated by NVIDIA NVVM Compiler
//
// Compiler Build ID: CL-36424714
// Cuda compilation tools, release 13.0, V13.0.88
// Based on NVVM 20.0.0
//

.version 9.0
.target sm_100
.address_size 64

	// .globl	_Z14Cast_Bool_FP32PbPfi

.visible .entry _Z14Cast_Bool_FP32PbPfi(
	.param .u64 .ptr .align 1 _Z14Cast_Bool_FP32PbPfi_param_0,
	.param .u64 .ptr .align 1 _Z14Cast_Bool_FP32PbPfi_param_1,
	.param .u32 _Z14Cast_Bool_FP32PbPfi_param_2
)
{
	.reg .pred 	%p<3>;
	.reg .b16 	%rs<2>;
	.reg .b32 	%r<6>;
	.reg .b32 	%f<2>;
	.reg .b64 	%rd<9>;

	ld.param.u64 	%rd1, [_Z14Cast_Bool_FP32PbPfi_param_0];
	ld.param.u64 	%rd2, [_Z14Cast_Bool_FP32PbPfi_param_1];
	ld.param.u32 	%r2, [_Z14Cast_Bool_FP32PbPfi_param_2];
	mov.u32 	%r3, %ntid.x;
	mov.u32 	%r4, %ctaid.x;
	mov.u32 	%r5, %tid.x;
	mad.lo.s32 	%r1, %r3, %r4, %r5;
	setp.ge.s32 	%p1, %r1, %r2;
	@%p1 bra 	$L__BB0_2;
	cvta.to.global.u64 	%rd3, %rd1;
	cvta.to.global.u64 	%rd4, %rd2;
	cvt.s64.s32 	%rd5, %r1;
	add.s64 	%rd6, %rd3, %rd5;
	ld.global.u8 	%rs1, [%rd6];
	setp.eq.s16 	%p2, %rs1, 0;
	selp.f32 	%f1, 0f00000000, 0f3F800000, %p2;
	mul.wide.s32 	%rd7, %r1, 4;
	add.s64 	%rd8, %rd4, %rd7;
	st.global.f32 	[%rd8], %f1;
$L__BB0_2:
	ret;

}


// ===== COMPILED SASS (sm_100) =====

	.target	sm_100

	.elftype	@"ET_EXEC"


//--------------------- .note.nv.tkinfo           --------------------------
	.section	.note.nv.tkinfo,"",@"SHT_NOTE"
	.sectionflags	@"SHF_NOTE_NV_TKINFO"
	.tkinfo
        /*0018*/ 	.word	0x00000002
        /*0030*/ 	.string	""
        /*0030*/ 	.string	"ptxas"
        /*0030*/ 	.string	"Cuda compilation tools, release 13.0, V13.0.88"
        /*0030*/ 	.string	"Build cuda_13.0.r13.0/compiler.36424714_0"
        /*0030*/ 	.string	"-arch sm_100 -m 64 "



//--------------------- .note.nv.cuinfo           --------------------------
	.section	.note.nv.cuinfo,"",@"SHT_NOTE"
	.sectionflags	@"SHF_NOTE_NV_CUINFO"
        /*0018*/ 	.short	0x0002
        /*001a*/ 	.short	0x0064
        /*001c*/ 	.short	0x0082
	.zero		2


//--------------------- .nv.info                  --------------------------
	.section	.nv.info,"",@"SHT_CUDA_INFO"
	.align	4


	//----- nvinfo : EIATTR_REGCOUNT
	.align		4
        /*0000*/ 	.byte	0x04, 0x2f
        /*0002*/ 	.short	(.L_1 - .L_0)
	.align		4
.L_0:
        /*0004*/ 	.word	index@(_Z14Cast_Bool_FP32PbPfi)
        /*0008*/ 	.word	0x0000000a


	//----- nvinfo : EIATTR_FRAME_SIZE
	.align		4
.L_1:
        /*000c*/ 	.byte	0x04, 0x11
        /*000e*/ 	.short	(.L_3 - .L_2)
	.align		4
.L_2:
        /*0010*/ 	.word	index@(_Z14Cast_Bool_FP32PbPfi)
        /*0014*/ 	.word	0x00000000


	//----- nvinfo : EIATTR_MIN_STACK_SIZE
	.align		4
.L_3:
        /*0018*/ 	.byte	0x04, 0x12
        /*001a*/ 	.short	(.L_5 - .L_4)
	.align		4
.L_4:
        /*001c*/ 	.word	index@(_Z14Cast_Bool_FP32PbPfi)
        /*0020*/ 	.word	0x00000000
.L_5:


//--------------------- .nv.compat                --------------------------
	.section	.nv.compat,"",@"SHT_CUDA_COMPAT_INFO"
	.align	4
        /*0000*/ 	.byte	0x02, 0x09, 0x00, 0x00, 0x02, 0x02, 0x01, 0x00, 0x02, 0x05, 0x05, 0x00, 0x03, 0x07, 0x01, 0x01
        /*0010*/ 	.byte	0x02, 0x03, 0x00, 0x00, 0x02, 0x06, 0x01, 0x00, 0x04, 0x0b, 0x08, 0x00, 0x09, 0x00, 0x00, 0x00
        /*0020*/ 	.byte	0x00, 0x00, 0x00, 0x00


//--------------------- .nv.info._Z14Cast_Bool_FP32PbPfi --------------------------
	.section	.nv.info._Z14Cast_Bool_FP32PbPfi,"",@"SHT_CUDA_INFO"
	.sectionflags	@""
	.align	4


	//----- nvinfo : EIATTR_CUDA_API_VERSION
	.align		4
        /*0000*/ 	.byte	0x04, 0x37
        /*0002*/ 	.short	(.L_7 - .L_6)
.L_6:
        /*0004*/ 	.word	0x00000082


	//----- nvinfo : EIATTR_KPARAM_INFO
	.align		4
.L_7:
        /*0008*/ 	.byte	0x04, 0x17
        /*000a*/ 	.short	(.L_9 - .L_8)
.L_8:
        /*000c*/ 	.word	0x00000000
        /*0010*/ 	.short	0x0002
        /*0012*/ 	.short	0x0010
        /*0014*/ 	.byte	0x00, 0xf0, 0x11, 0x00


	//----- nvinfo : EIATTR_KPARAM_INFO
	.align		4
.L_9:
        /*0018*/ 	.byte	0x04, 0x17
        /*001a*/ 	.short	(.L_11 - .L_10)
.L_10:
        /*001c*/ 	.word	0x00000000
        /*0020*/ 	.short	0x0001
        /*0022*/ 	.short	0x0008
        /*0024*/ 	.byte	0x00, 0xf5, 0x21, 0x00


	//----- nvinfo : EIATTR_KPARAM_INFO
	.align		4
.L_11:
        /*0028*/ 	.byte	0x04, 0x17
        /*002a*/ 	.short	(.L_13 - .L_12)
.L_12:
        /*002c*/ 	.word	0x00000000
        /*0030*/ 	.short	0x0000
        /*0032*/ 	.short	0x0000
        /*0034*/ 	.byte	0x00, 0xf5, 0x21, 0x00


	//----- nvinfo : EIATTR_SPARSE_MMA_MASK
	.align		4
.L_13:
        /*0038*/ 	.byte	0x03, 0x50
        /*003a*/ 	.short	0x0000


	//----- nvinfo : EIATTR_MAXREG_COUNT
	.align		4
        /*003c*/ 	.byte	0x03, 0x1b
        /*003e*/ 	.short	0x00ff


	//----- nvinfo : EIATTR_MERCURY_ISA_VERSION
	.align		4
        /*0040*/ 	.byte	0x03, 0x5f
        /*0042*/ 	.short	0x0101


	//----- nvinfo : EIATTR_VRC_CTA_INIT_COUNT
	.align		4
        /*0044*/ 	.byte	0x02, 0x4a
	.zero		1
	.zero		1


	//----- nvinfo : EIATTR_EXIT_INSTR_OFFSETS
	.align		4
        /*0048*/ 	.byte	0x04, 0x1c
        /*004a*/ 	.short	(.L_15 - .L_14)


	//   ....[0]....
.L_14:
        /*004c*/ 	.word	0x00000070


	//   ....[1]....
        /*0050*/ 	.word	0x00000120


	//----- nvinfo : EIATTR_CBANK_PARAM_SIZE
	.align		4
.L_15:
        /*0054*/ 	.byte	0x03, 0x19
        /*0056*/ 	.short	0x0014


	//----- nvinfo : EIATTR_PARAM_CBANK
	.align		4
        /*0058*/ 	.byte	0x04, 0x0a
        /*005a*/ 	.short	(.L_17 - .L_16)
	.align		4
.L_16:
        /*005c*/ 	.word	index@(.nv.constant0._Z14Cast_Bool_FP32PbPfi)
        /*0060*/ 	.short	0x0380
        /*0062*/ 	.short	0x0014


	//----- nvinfo : EIATTR_SW_WAR
	.align		4
.L_17:
        /*0064*/ 	.byte	0x04, 0x36
        /*0066*/ 	.short	(.L_19 - .L_18)
.L_18:
        /*0068*/ 	.word	0x00000008
.L_19:


//--------------------- .nv.callgraph             --------------------------
	.section	.nv.callgraph,"",@"SHT_CUDA_CALLGRAPH"
	.align	4
	.sectionentsize	8
	.align		4
        /*0000*/ 	.word	0x00000000
	.align		4
        /*0004*/ 	.word	0xffffffff
	.align		4
        /*0008*/ 	.word	0x00000000
	.align		4
        /*000c*/ 	.word	0xfffffffe
	.align		4
        /*0010*/ 	.word	0x00000000
	.align		4
        /*0014*/ 	.word	0xfffffffd
	.align		4
        /*0018*/ 	.word	0x00000000
	.align		4
        /*001c*/ 	.word	0xfffffffc


//--------------------- .text._Z14Cast_Bool_FP32PbPfi --------------------------
	.section	.text._Z14Cast_Bool_FP32PbPfi,"ax",@progbits
	.align	128
        .global         _Z14Cast_Bool_FP32PbPfi
        .type           _Z14Cast_Bool_FP32PbPfi,@function
        .size           _Z14Cast_Bool_FP32PbPfi,(.L_x_1 - _Z14Cast_Bool_FP32PbPfi)
        .other          _Z14Cast_Bool_FP32PbPfi,@"STO_CUDA_ENTRY STV_DEFAULT"
_Z14Cast_Bool_FP32PbPfi:
.text._Z14Cast_Bool_FP32PbPfi:
[----:B------:R-:W-:Y:S01]  /*0000*/  LDC R1, c[0x0][0x37c] ;  /* 0x0000df00ff017b82 */ /* 0x000fe20000000800 */
[----:B------:R-:W0:Y:S01]  /*0010*/  S2R R7, SR_CTAID.X ;  /* 0x0000000000077919 */ /* 0x000e220000002500 */
[----:B------:R-:W0:Y:S01]  /*0020*/  LDCU UR4, c[0x0][0x360] ;  /* 0x00006c00ff0477ac */ /* 0x000e220008000800 */
[----:B------:R-:W0:Y:S01]  /*0030*/  S2R R0, SR_TID.X ;  /* 0x0000000000007919 */ /* 0x000e220000002100 */
[----:B------:R-:W1:Y:S01]  /*0040*/  LDCU UR5, c[0x0][0x390] ;  /* 0x00007200ff0577ac */ /* 0x000e620008000800 */
[----:B0-----:R-:W-:-:S05]  /*0050*/  IMAD R7, R7, UR4, R0 ;  /* 0x0000000407077c24 */ /* 0x001fca000f8e0200 */
[----:B-1----:R-:W-:-:S13]  /*0060*/  ISETP.GE.AND P0, PT, R7, UR5, PT ;  /* 0x0000000507007c0c */ /* 0x002fda000bf06270 */
[----:B------:R-:W-:Y:S05]  /*0070*/  @P0 EXIT ;  /* 0x000000000000094d */ /* 0x000fea0003800000 */
[----:B------:R-:W0:Y:S01]  /*0080*/  LDCU.64 UR6, c[0x0][0x380] ;  /* 0x00007000ff0677ac */ /* 0x000e220008000a00 */
[----:B------:R-:W1:Y:S01]  /*0090*/  LDC.64 R2, c[0x0][0x388] ;  /* 0x0000e200ff027b82 */ /* 0x000e620000000a00 */
[----:B------:R-:W2:Y:S01]  /*00a0*/  LDCU.64 UR4, c[0x0][0x358] ;  /* 0x00006b00ff0477ac */ /* 0x000ea20008000a00 */
[----:B0-----:R-:W-:-:S04]  /*00b0*/  IADD3 R4, P0, PT, R7, UR6, RZ ;  /* 0x0000000607047c10 */ /* 0x001fc8000ff1e0ff */
[----:B------:R-:W-:-:S05]  /*00c0*/  LEA.HI.X.SX32 R5, R7, UR7, 0x1, P0 ;  /* 0x0000000707057c11 */ /* 0x000fca00080f0eff */
[----:B--2---:R-:W2:Y:S01]  /*00d0*/  LDG.E.U8 R4, desc[UR4][R4.64] ;  /* 0x0000000404047981 */ /* 0x004ea2000c1e1100 */
[----:B-1----:R-:W-:Y:S01]  /*00e0*/  IMAD.WIDE R2, R7, 0x4, R2 ;  /* 0x0000000407027825 */ /* 0x002fe200078e0202 */
[----:B--2---:R-:W-:-:S04]  /*00f0*/  ISETP.NE.AND P0, PT, R4, RZ, PT ;  /* 0x000000ff0400720c */ /* 0x004fc80003f05270 */
[----:B------:R-:W-:-:S05]  /*0100*/  FSEL R7, RZ, 1, !P0 ;  /* 0x3f800000ff077808 */ /* 0x000fca0004000000 */
[----:B------:R-:W-:Y:S01]  /*0110*/  STG.E desc[UR4][R2.64], R7 ;  /* 0x0000000702007986 */ /* 0x000fe2000c101904 */
[----:B------:R-:W-:Y:S05]  /*0120*/  EXIT ;  /* 0x000000000000794d */ /* 0x000fea0003800000 */
.L_x_0:
[----:B------:R-:W-:-:S00]  /*0130*/  BRA `(.L_x_0) ;  /* 0xfffffffc00fc7947 */ /* 0x000fc0000383ffff */
[----:B------:R-:W-:-:S00]  /*0140*/  NOP ;  /* 0x0000000000007918 */ /* 0x000fc00000000000 */
        /* <DEDUP_REMOVED lines=11> */
.L_x_1:


//--------------------- .nv.shared.reserved.0     --------------------------
	.section	.nv.shared.reserved.0,"aw",@nobits
	.weak		__nv_reservedSMEM_offset_0_alias
	.size		__nv_reservedSMEM_offset_0_alias, 0, 64
	.other		__nv_reservedSMEM_offset_0_alias,@"STO_CUDA_RESERVED_SHARED STV_DEFAULT"
__nv_reservedSMEM_offset_0_alias:
	.zero		0
	.zero		64


//--------------------- .nv.constant0._Z14Cast_Bool_FP32PbPfi --------------------------
	.section	.nv.constant0._Z14Cast_Bool_FP32PbPfi,"a",@progbits
	.sectionflags	@""
	.align	4
.nv.constant0._Z14Cast_Bool_FP32PbPfi:
	.zero		916


//--------------------- SYMBOLS --------------------------

	.type		.nv.reservedSmem.offset0,@object
	.size		.nv.reservedSmem.offset0,0x4
